//
// Generated by NVIDIA NVVM Compiler
//
// Compiler Build ID: CL-36424714
// Cuda compilation tools, release 13.0, V13.0.88
// Based on NVVM 20.0.0
//

.version 9.0
.target sm_100
.address_size 64

	// .globl	_Z14cuda_vec_scalePKffPfi

.visible .entry _Z14cuda_vec_scalePKffPfi(
	.param .u64 .ptr .align 1 _Z14cuda_vec_scalePKffPfi_param_0,
	.param .f32 _Z14cuda_vec_scalePKffPfi_param_1,
	.param .u64 .ptr .align 1 _Z14cuda_vec_scalePKffPfi_param_2,
	.param .u32 _Z14cuda_vec_scalePKffPfi_param_3
)
{
	.reg .pred 	%p<2>;
	.reg .b32 	%r<6>;
	.reg .b32 	%f<4>;
	.reg .b64 	%rd<8>;

	ld.param.u64 	%rd1, [_Z14cuda_vec_scalePKffPfi_param_0];
	ld.param.f32 	%f1, [_Z14cuda_vec_scalePKffPfi_param_1];
	ld.param.u64 	%rd2, [_Z14cuda_vec_scalePKffPfi_param_2];
	ld.param.u32 	%r2, [_Z14cuda_vec_scalePKffPfi_param_3];
	mov.u32 	%r3, %ctaid.x;
	mov.u32 	%r4, %ntid.x;
	mov.u32 	%r5, %tid.x;
	mad.lo.s32 	%r1, %r3, %r4, %r5;
	setp.ge.s32 	%p1, %r1, %r2;
	@%p1 bra 	$L__BB0_2;
	cvta.to.global.u64 	%rd3, %rd1;
	cvta.to.global.u64 	%rd4, %rd2;
	mul.wide.s32 	%rd5, %r1, 4;
	add.s64 	%rd6, %rd3, %rd5;
	ld.global.f32 	%f2, [%rd6];
	mul.f32 	%f3, %f1, %f2;
	add.s64 	%rd7, %rd4, %rd5;
	st.global.f32 	[%rd7], %f3;
$L__BB0_2:
	ret;

}


// ===== COMPILED SASS (sm_100) =====

	.target	sm_100

	.elftype	@"ET_EXEC"


//--------------------- .note.nv.tkinfo           --------------------------
	.section	.note.nv.tkinfo,"",@"SHT_NOTE"
	.sectionflags	@"SHF_NOTE_NV_TKINFO"
	.tkinfo
        /*0018*/ 	.word	0x00000002
        /*0030*/ 	.string	""
        /*0030*/ 	.string	"ptxas"
        /*0030*/ 	.string	"Cuda compilation tools, release 13.0, V13.0.88"
        /*0030*/ 	.string	"Build cuda_13.0.r13.0/compiler.36424714_0"
        /*0030*/ 	.string	"-arch sm_100 -m 64 "



//--------------------- .note.nv.cuinfo           --------------------------
	.section	.note.nv.cuinfo,"",@"SHT_NOTE"
	.sectionflags	@"SHF_NOTE_NV_CUINFO"
        /*0018*/ 	.short	0x0002
        /*001a*/ 	.short	0x0064
        /*001c*/ 	.short	0x0082
	.zero		2


//--------------------- .nv.info                  --------------------------
	.section	.nv.info,"",@"SHT_CUDA_INFO"
	.align	4


	//----- nvinfo : EIATTR_REGCOUNT
	.align		4
        /*0000*/ 	.byte	0x04, 0x2f
        /*0002*/ 	.short	(.L_1 - .L_0)
	.align		4
.L_0:
        /*0004*/ 	.word	index@(_Z14cuda_vec_scalePKffPfi)
        /*0008*/ 	.word	0x0000000a


	//----- nvinfo : EIATTR_FRAME_SIZE
	.align		4
.L_1:
        /*000c*/ 	.byte	0x04, 0x11
        /*000e*/ 	.short	(.L_3 - .L_2)
	.align		4
.L_2:
        /*0010*/ 	.word	index@(_Z14cuda_vec_scalePKffPfi)
        /*0014*/ 	.word	0x00000000


	//----- nvinfo : EIATTR_MIN_STACK_SIZE
	.align		4
.L_3:
        /*0018*/ 	.byte	0x04, 0x12
        /*001a*/ 	.short	(.L_5 - .L_4)
	.align		4
.L_4:
        /*001c*/ 	.word	index@(_Z14cuda_vec_scalePKffPfi)
        /*0020*/ 	.word	0x00000000
.L_5:


//--------------------- .nv.compat                --------------------------
	.section	.nv.compat,"",@"SHT_CUDA_COMPAT_INFO"
	.align	4
        /*0000*/ 	.byte	0x02, 0x09, 0x00, 0x00, 0x02, 0x02, 0x01, 0x00, 0x02, 0x05, 0x05, 0x00, 0x03, 0x07, 0x01, 0x01
        /*0010*/ 	.byte	0x02, 0x03, 0x00, 0x00, 0x02, 0x06, 0x01, 0x00, 0x04, 0x0b, 0x08, 0x00, 0x09, 0x00, 0x00, 0x00
        /*0020*/ 	.byte	0x00, 0x00, 0x00, 0x00


//--------------------- .nv.info._Z14cuda_vec_scalePKffPfi --------------------------
	.section	.nv.info._Z14cuda_vec_scalePKffPfi,"",@"SHT_CUDA_INFO"
	.sectionflags	@""
	.align	4


	//----- nvinfo : EIATTR_CUDA_API_VERSION
	.align		4
        /*0000*/ 	.byte	0x04, 0x37
        /*0002*/ 	.short	(.L_7 - .L_6)
.L_6:
        /*0004*/ 	.word	0x00000082


	//----- nvinfo : EIATTR_KPARAM_INFO
	.align		4
.L_7:
        /*0008*/ 	.byte	0x04, 0x17
        /*000a*/ 	.short	(.L_9 - .L_8)
.L_8:
        /*000c*/ 	.word	0x00000000
        /*0010*/ 	.short	0x0003
        /*0012*/ 	.short	0x0018
        /*0014*/ 	.byte	0x00, 0xf0, 0x11, 0x00


	//----- nvinfo : EIATTR_KPARAM_INFO
	.align		4
.L_9:
        /*0018*/ 	.byte	0x04, 0x17
        /*001a*/ 	.short	(.L_11 - .L_10)
.L_10:
        /*001c*/ 	.word	0x00000000
        /*0020*/ 	.short	0x0002
        /*0022*/ 	.short	0x0010
        /*0024*/ 	.byte	0x00, 0xf5, 0x21, 0x00


	//----- nvinfo : EIATTR_KPARAM_INFO
	.align		4
.L_11:
        /*0028*/ 	.byte	0x04, 0x17
        /*002a*/ 	.short	(.L_13 - .L_12)
.L_12:
        /*002c*/ 	.word	0x00000000
        /*0030*/ 	.short	0x0001
        /*0032*/ 	.short	0x0008
        /*0034*/ 	.byte	0x00, 0xf0, 0x11, 0x00


	//----- nvinfo : EIATTR_KPARAM_INFO
	.align		4
.L_13:
        /*0038*/ 	.byte	0x04, 0x17
        /*003a*/ 	.short	(.L_15 - .L_14)
.L_14:
        /*003c*/ 	.word	0x00000000
        /*0040*/ 	.short	0x0000
        /*0042*/ 	.short	0x0000
        /*0044*/ 	.byte	0x00, 0xf5, 0x21, 0x00


	//----- nvinfo : EIATTR_SPARSE_MMA_MASK
	.align		4
.L_15:
        /*0048*/ 	.byte	0x03, 0x50
        /*004a*/ 	.short	0x0000


	//----- nvinfo : EIATTR_MAXREG_COUNT
	.align		4
        /*004c*/ 	.byte	0x03, 0x1b
        /*004e*/ 	.short	0x00ff


	//----- nvinfo : EIATTR_MERCURY_ISA_VERSION
	.align		4
        /*0050*/ 	.byte	0x03, 0x5f
        /*0052*/ 	.short	0x0101


	//----- nvinfo : EIATTR_VRC_CTA_INIT_COUNT
	.align		4
        /*0054*/ 	.byte	0x02, 0x4a
	.zero		1
	.zero		1


	//----- nvinfo : EIATTR_EXIT_INSTR_OFFSETS
	.align		4
        /*0058*/ 	.byte	0x04, 0x1c
        /*005a*/ 	.short	(.L_17 - .L_16)


	//   ....[0]....
.L_16:
        /*005c*/ 	.word	0x00000070


	//   ....[1]....
        /*0060*/ 	.word	0x00000110


	//----- nvinfo : EIATTR_CBANK_PARAM_SIZE
	.align		4
.L_17:
        /*0064*/ 	.byte	0x03, 0x19
        /*0066*/ 	.short	0x001c


	//----- nvinfo : EIATTR_PARAM_CBANK
	.align		4
        /*0068*/ 	.byte	0x04, 0x0a
        /*006a*/ 	.short	(.L_19 - .L_18)
	.align		4
.L_18:
        /*006c*/ 	.word	index@(.nv.constant0._Z14cuda_vec_scalePKffPfi)
        /*0070*/ 	.short	0x0380
        /*0072*/ 	.short	0x001c


	//----- nvinfo : EIATTR_SW_WAR
	.align		4
.L_19:
        /*0074*/ 	.byte	0x04, 0x36
        /*0076*/ 	.short	(.L_21 - .L_20)
.L_20:
        /*0078*/ 	.word	0x00000008
.L_21:


//--------------------- .nv.callgraph             --------------------------
	.section	.nv.callgraph,"",@"SHT_CUDA_CALLGRAPH"
	.align	4
	.sectionentsize	8
	.align		4
        /*0000*/ 	.word	0x00000000
	.align		4
        /*0004*/ 	.word	0xffffffff
	.align		4
        /*0008*/ 	.word	0x00000000
	.align		4
        /*000c*/ 	.word	0xfffffffe
	.align		4
        /*0010*/ 	.word	0x00000000
	.align		4
        /*0014*/ 	.word	0xfffffffd
	.align		4
        /*0018*/ 	.word	0x00000000
	.align		4
        /*001c*/ 	.word	0xfffffffc


//--------------------- .text._Z14cuda_vec_scalePKffPfi --------------------------
	.section	.text._Z14cuda_vec_scalePKffPfi,"ax",@progbits
	.align	128
        .global         _Z14cuda_vec_scalePKffPfi
        .type           _Z14cuda_vec_scalePKffPfi,@function
        .size           _Z14cuda_vec_scalePKffPfi,(.L_x_1 - _Z14cuda_vec_scalePKffPfi)
        .other          _Z14cuda_vec_scalePKffPfi,@"STO_CUDA_ENTRY STV_DEFAULT"
_Z14cuda_vec_scalePKffPfi:
.text._Z14cuda_vec_scalePKffPfi:
[----:B------:R-:W-:Y:S01]  /*0000*/  LDC R1, c[0x0][0x37c] ;  /* 0x0000df00ff017b82 */ /* 0x000fe20000000800 */
[----:B------:R-:W0:Y:S07]  /*0010*/  S2R R0, SR_TID.X ;  /* 0x0000000000007919 */ /* 0x000e2e0000002100 */
[----:B------:R-:W0:Y:S01]  /*0020*/  S2UR UR4, SR_CTAID.X ;  /* 0x00000000000479c3 */ /* 0x000e220000002500 */
[----:B------:R-:W1:Y:S07]  /*0030*/  LDCU UR5, c[0x0][0x398] ;  /* 0x00007300ff0577ac */ /* 0x000e6e0008000800 */
[----:B------:R-:W0:Y:S02]  /*0040*/  LDC R7, c[0x0][0x360] ;  /* 0x0000d800ff077b82 */ /* 0x000e240000000800 */
[----:B0-----:R-:W-:-:S05]  /*0050*/  IMAD R7, R7, UR4, R0 ;  /* 0x0000000407077c24 */ /* 0x001fca000f8e0200 */
[----:B-1----:R-:W-:-:S13]  /*0060*/  ISETP.GE.AND P0, PT, R7, UR5, PT ;  /* 0x0000000507007c0c */ /* 0x002fda000bf06270 */
[----:B------:R-:W-:Y:S05]  /*0070*/  @P0 EXIT ;  /* 0x000000000000094d */ /* 0x000fea0003800000 */
[----:B------:R-:W0:Y:S01]  /*0080*/  LDC.64 R2, c[0x0][0x380] ;  /* 0x0000e000ff027b82 */ /* 0x000e220000000a00 */
[----:B------:R-:W1:Y:S01]  /*0090*/  LDCU.64 UR4, c[0x0][0x358] ;  /* 0x00006b00ff0477ac */ /* 0x000e620008000a00 */
[----:B------:R-:W2:Y:S06]  /*00a0*/  LDCU UR6, c[0x0][0x388] ;  /* 0x00007100ff0677ac */ /* 0x000eac0008000800 */
[----:B------:R-:W3:Y:S01]  /*00b0*/  LDC.64 R4, c[0x0][0x390] ;  /* 0x0000e400ff047b82 */ /* 0x000ee20000000a00 */
[----:B0-----:R-:W-:-:S06]  /*00c0*/  IMAD.WIDE R2, R7, 0x4, R2 ;  /* 0x0000000407027825 */ /* 0x001fcc00078e0202 */
[----:B-1----:R-:W2:Y:S01]  /*00d0*/  LDG.E R2, desc[UR4][R2.64] ;  /* 0x0000000402027981 */ /* 0x002ea2000c1e1900 */
[----:B---3--:R-:W-:-:S04]  /*00e0*/  IMAD.WIDE R4, R7, 0x4, R4 ;  /* 0x0000000407047825 */ /* 0x008fc800078e0204 */
[----:B--2---:R-:W-:-:S05]  /*00f0*/  FMUL R7, R2, UR6 ;  /* 0x0000000602077c20 */ /* 0x004fca0008400000 */
[----:B------:R-:W-:Y:S01]  /*0100*/  STG.E desc[UR4][R4.64], R7 ;  /* 0x0000000704007986 */ /* 0x000fe2000c101904 */
[----:B------:R-:W-:Y:S05]  /*0110*/  EXIT ;  /* 0x000000000000794d */ /* 0x000fea0003800000 */
.L_x_0:
[----:B------:R-:W-:-:S00]  /*0120*/  BRA `(.L_x_0) ;  /* 0xfffffffc00fc7947 */ /* 0x000fc0000383ffff */
[----:B------:R-:W-:-:S00]  /*0130*/  NOP ;  /* 0x0000000000007918 */ /* 0x000fc00000000000 */
        /* <DEDUP_REMOVED lines=12> */
.L_x_1:


//--------------------- .nv.shared.reserved.0     --------------------------
	.section	.nv.shared.reserved.0,"aw",@nobits
	.weak		__nv_reservedSMEM_offset_0_alias
	.size		__nv_reservedSMEM_offset_0_alias, 0, 64
	.other		__nv_reservedSMEM_offset_0_alias,@"STO_CUDA_RESERVED_SHARED STV_DEFAULT"
__nv_reservedSMEM_offset_0_alias:
	.zero		0
	.zero		64


//--------------------- .nv.constant0._Z14cuda_vec_scalePKffPfi --------------------------
	.section	.nv.constant0._Z14cuda_vec_scalePKffPfi,"a",@progbits
	.sectionflags	@""
	.align	4
.nv.constant0._Z14cuda_vec_scalePKffPfi:
	.zero		924


//--------------------- SYMBOLS --------------------------

	.type		.nv.reservedSmem.offset0,@object
	.size		.nv.reservedSmem.offset0,0x4
